//
// Generated by NVIDIA NVVM Compiler
//
// Compiler Build ID: CL-36424714
// Cuda compilation tools, release 13.0, V13.0.88
// Based on NVVM 20.0.0
//

.version 9.0
.target sm_100
.address_size 64

	// .globl	_Z29compute_stacey_elastic_kernelPKfPfiiPKiS3_S3_S3_S3_S3_S3_S0_S0_S0_S3_S0_S0_iS1_

.visible .entry _Z29compute_stacey_elastic_kernelPKfPfiiPKiS3_S3_S3_S3_S3_S3_S0_S0_S0_S3_S0_S0_iS1_(
	.param .u64 .ptr .align 1 _Z29compute_stacey_elastic_kernelPKfPfiiPKiS3_S3_S3_S3_S3_S3_S0_S0_S0_S3_S0_S0_iS1__param_0,
	.param .u64 .ptr .align 1 _Z29compute_stacey_elastic_kernelPKfPfiiPKiS3_S3_S3_S3_S3_S3_S0_S0_S0_S3_S0_S0_iS1__param_1,
	.param .u32 _Z29compute_stacey_elastic_kernelPKfPfiiPKiS3_S3_S3_S3_S3_S3_S0_S0_S0_S3_S0_S0_iS1__param_2,
	.param .u32 _Z29compute_stacey_elastic_kernelPKfPfiiPKiS3_S3_S3_S3_S3_S3_S0_S0_S0_S3_S0_S0_iS1__param_3,
	.param .u64 .ptr .align 1 _Z29compute_stacey_elastic_kernelPKfPfiiPKiS3_S3_S3_S3_S3_S3_S0_S0_S0_S3_S0_S0_iS1__param_4,
	.param .u64 .ptr .align 1 _Z29compute_stacey_elastic_kernelPKfPfiiPKiS3_S3_S3_S3_S3_S3_S0_S0_S0_S3_S0_S0_iS1__param_5,
	.param .u64 .ptr .align 1 _Z29compute_stacey_elastic_kernelPKfPfiiPKiS3_S3_S3_S3_S3_S3_S0_S0_S0_S3_S0_S0_iS1__param_6,
	.param .u64 .ptr .align 1 _Z29compute_stacey_elastic_kernelPKfPfiiPKiS3_S3_S3_S3_S3_S3_S0_S0_S0_S3_S0_S0_iS1__param_7,
	.param .u64 .ptr .align 1 _Z29compute_stacey_elastic_kernelPKfPfiiPKiS3_S3_S3_S3_S3_S3_S0_S0_S0_S3_S0_S0_iS1__param_8,
	.param .u64 .ptr .align 1 _Z29compute_stacey_elastic_kernelPKfPfiiPKiS3_S3_S3_S3_S3_S3_S0_S0_S0_S3_S0_S0_iS1__param_9,
	.param .u64 .ptr .align 1 _Z29compute_stacey_elastic_kernelPKfPfiiPKiS3_S3_S3_S3_S3_S3_S0_S0_S0_S3_S0_S0_iS1__param_10,
	.param .u64 .ptr .align 1 _Z29compute_stacey_elastic_kernelPKfPfiiPKiS3_S3_S3_S3_S3_S3_S0_S0_S0_S3_S0_S0_iS1__param_11,
	.param .u64 .ptr .align 1 _Z29compute_stacey_elastic_kernelPKfPfiiPKiS3_S3_S3_S3_S3_S3_S0_S0_S0_S3_S0_S0_iS1__param_12,
	.param .u64 .ptr .align 1 _Z29compute_stacey_elastic_kernelPKfPfiiPKiS3_S3_S3_S3_S3_S3_S0_S0_S0_S3_S0_S0_iS1__param_13,
	.param .u64 .ptr .align 1 _Z29compute_stacey_elastic_kernelPKfPfiiPKiS3_S3_S3_S3_S3_S3_S0_S0_S0_S3_S0_S0_iS1__param_14,
	.param .u64 .ptr .align 1 _Z29compute_stacey_elastic_kernelPKfPfiiPKiS3_S3_S3_S3_S3_S3_S0_S0_S0_S3_S0_S0_iS1__param_15,
	.param .u64 .ptr .align 1 _Z29compute_stacey_elastic_kernelPKfPfiiPKiS3_S3_S3_S3_S3_S3_S0_S0_S0_S3_S0_S0_iS1__param_16,
	.param .u32 _Z29compute_stacey_elastic_kernelPKfPfiiPKiS3_S3_S3_S3_S3_S3_S0_S0_S0_S3_S0_S0_iS1__param_17,
	.param .u64 .ptr .align 1 _Z29compute_stacey_elastic_kernelPKfPfiiPKiS3_S3_S3_S3_S3_S3_S0_S0_S0_S3_S0_S0_iS1__param_18
)
{
	.reg .pred 	%p<40>;
	.reg .b16 	%rs<16>;
	.reg .b32 	%r<68>;
	.reg .b32 	%f<46>;
	.reg .b64 	%rd<80>;

	ld.param.u64 	%rd8, [_Z29compute_stacey_elastic_kernelPKfPfiiPKiS3_S3_S3_S3_S3_S3_S0_S0_S0_S3_S0_S0_iS1__param_1];
	ld.param.u32 	%r28, [_Z29compute_stacey_elastic_kernelPKfPfiiPKiS3_S3_S3_S3_S3_S3_S0_S0_S0_S3_S0_S0_iS1__param_2];
	ld.param.u32 	%r30, [_Z29compute_stacey_elastic_kernelPKfPfiiPKiS3_S3_S3_S3_S3_S3_S0_S0_S0_S3_S0_S0_iS1__param_3];
	ld.param.u64 	%rd9, [_Z29compute_stacey_elastic_kernelPKfPfiiPKiS3_S3_S3_S3_S3_S3_S0_S0_S0_S3_S0_S0_iS1__param_4];
	ld.param.u64 	%rd17, [_Z29compute_stacey_elastic_kernelPKfPfiiPKiS3_S3_S3_S3_S3_S3_S0_S0_S0_S3_S0_S0_iS1__param_5];
	ld.param.u64 	%rd18, [_Z29compute_stacey_elastic_kernelPKfPfiiPKiS3_S3_S3_S3_S3_S3_S0_S0_S0_S3_S0_S0_iS1__param_6];
	ld.param.u64 	%rd19, [_Z29compute_stacey_elastic_kernelPKfPfiiPKiS3_S3_S3_S3_S3_S3_S0_S0_S0_S3_S0_S0_iS1__param_7];
	ld.param.u64 	%rd10, [_Z29compute_stacey_elastic_kernelPKfPfiiPKiS3_S3_S3_S3_S3_S3_S0_S0_S0_S3_S0_S0_iS1__param_8];
	ld.param.u64 	%rd20, [_Z29compute_stacey_elastic_kernelPKfPfiiPKiS3_S3_S3_S3_S3_S3_S0_S0_S0_S3_S0_S0_iS1__param_9];
	ld.param.u64 	%rd21, [_Z29compute_stacey_elastic_kernelPKfPfiiPKiS3_S3_S3_S3_S3_S3_S0_S0_S0_S3_S0_S0_iS1__param_10];
	ld.param.u64 	%rd12, [_Z29compute_stacey_elastic_kernelPKfPfiiPKiS3_S3_S3_S3_S3_S3_S0_S0_S0_S3_S0_S0_iS1__param_12];
	ld.param.u64 	%rd22, [_Z29compute_stacey_elastic_kernelPKfPfiiPKiS3_S3_S3_S3_S3_S3_S0_S0_S0_S3_S0_S0_iS1__param_13];
	ld.param.u64 	%rd13, [_Z29compute_stacey_elastic_kernelPKfPfiiPKiS3_S3_S3_S3_S3_S3_S0_S0_S0_S3_S0_S0_iS1__param_14];
	ld.param.u64 	%rd14, [_Z29compute_stacey_elastic_kernelPKfPfiiPKiS3_S3_S3_S3_S3_S3_S0_S0_S0_S3_S0_S0_iS1__param_15];
	ld.param.u64 	%rd15, [_Z29compute_stacey_elastic_kernelPKfPfiiPKiS3_S3_S3_S3_S3_S3_S0_S0_S0_S3_S0_S0_iS1__param_16];
	ld.param.u32 	%r29, [_Z29compute_stacey_elastic_kernelPKfPfiiPKiS3_S3_S3_S3_S3_S3_S0_S0_S0_S3_S0_S0_iS1__param_17];
	ld.param.u64 	%rd16, [_Z29compute_stacey_elastic_kernelPKfPfiiPKiS3_S3_S3_S3_S3_S3_S0_S0_S0_S3_S0_S0_iS1__param_18];
	cvta.to.global.u64 	%rd1, %rd19;
	cvta.to.global.u64 	%rd2, %rd17;
	cvta.to.global.u64 	%rd3, %rd22;
	cvta.to.global.u64 	%rd4, %rd21;
	cvta.to.global.u64 	%rd5, %rd20;
	cvta.to.global.u64 	%rd6, %rd18;
	mov.u32 	%r1, %tid.x;
	mov.u32 	%r31, %ctaid.x;
	mov.u32 	%r32, %ctaid.y;
	mov.u32 	%r33, %nctaid.x;
	mad.lo.s32 	%r2, %r32, %r33, %r31;
	setp.ge.s32 	%p1, %r2, %r30;
	@%p1 bra 	$L__BB0_28;
	cvta.to.global.u64 	%rd23, %rd9;
	mul.wide.s32 	%rd24, %r2, 4;
	add.s64 	%rd25, %rd23, %rd24;
	ld.global.u32 	%r3, [%rd25];
	setp.gt.s32 	%p2, %r28, 1;
	@%p2 bra 	$L__BB0_9;
	setp.eq.s32 	%p5, %r28, 0;
	@%p5 bra 	$L__BB0_16;
	setp.eq.s32 	%p6, %r28, 1;
	@%p6 bra 	$L__BB0_4;
	bra.uni 	$L__BB0_26;
$L__BB0_4:
	shl.b32 	%r9, %r2, 1;
	mul.wide.s32 	%rd42, %r9, 4;
	add.s64 	%rd43, %rd2, %rd42;
	ld.global.u32 	%r10, [%rd43+4];
	setp.eq.s32 	%p23, %r10, 0;
	@%p23 bra 	$L__BB0_28;
	add.s64 	%rd45, %rd1, %rd42;
	ld.global.u32 	%r11, [%rd45+4];
	setp.eq.s32 	%p24, %r11, 0;
	@%p24 bra 	$L__BB0_28;
	cvt.u16.u32 	%rs9, %r1;
	mul.hi.u16 	%rs10, %rs9, -13107;
	shr.u16 	%rs11, %rs10, 2;
	cvt.u32.u16 	%r67, %rs11;
	mad.lo.s32 	%r66, %r67, -5, %r1;
	add.s32 	%r48, %r10, -1;
	setp.gt.s32 	%p25, %r48, %r67;
	setp.gt.u32 	%p26, %r1, 24;
	or.pred  	%p27, %p25, %p26;
	add.s32 	%r49, %r11, -1;
	setp.lt.s32 	%p28, %r66, %r49;
	or.pred  	%p29, %p27, %p28;
	@%p29 bra 	$L__BB0_28;
	cvta.to.global.u64 	%rd46, %rd10;
	add.s64 	%rd48, %rd46, %rd42;
	ld.global.u32 	%r50, [%rd48+4];
	setp.ge.s32 	%p30, %r66, %r50;
	@%p30 bra 	$L__BB0_28;
	mad.lo.s32 	%r52, %r67, 5, %r66;
	mul.wide.s32 	%rd49, %r52, 4;
	add.s64 	%rd50, %rd3, %rd49;
	ld.global.f32 	%f45, [%rd50];
	mov.b32 	%r65, 4;
	bra.uni 	$L__BB0_26;
$L__BB0_9:
	setp.eq.s32 	%p3, %r28, 2;
	@%p3 bra 	$L__BB0_21;
	setp.eq.s32 	%p4, %r28, 3;
	@%p4 bra 	$L__BB0_11;
	bra.uni 	$L__BB0_26;
$L__BB0_11:
	shl.b32 	%r19, %r2, 1;
	mul.wide.s32 	%rd26, %r19, 4;
	add.s64 	%rd27, %rd6, %rd26;
	ld.global.u32 	%r20, [%rd27+4];
	setp.eq.s32 	%p7, %r20, 0;
	@%p7 bra 	$L__BB0_28;
	add.s64 	%rd29, %rd5, %rd26;
	ld.global.u32 	%r21, [%rd29+4];
	setp.eq.s32 	%p8, %r21, 0;
	@%p8 bra 	$L__BB0_28;
	cvt.u16.u32 	%rs1, %r1;
	mul.hi.u16 	%rs2, %rs1, -13107;
	shr.u16 	%rs3, %rs2, 2;
	cvt.u32.u16 	%r67, %rs3;
	mad.lo.s32 	%r65, %r67, -5, %r1;
	add.s32 	%r36, %r20, -1;
	setp.gt.s32 	%p9, %r36, %r67;
	setp.gt.u32 	%p10, %r1, 24;
	or.pred  	%p11, %p9, %p10;
	add.s32 	%r37, %r21, -1;
	setp.lt.s32 	%p12, %r65, %r37;
	or.pred  	%p13, %p11, %p12;
	@%p13 bra 	$L__BB0_28;
	add.s64 	%rd31, %rd4, %rd26;
	ld.global.u32 	%r38, [%rd31+4];
	setp.ge.s32 	%p14, %r65, %r38;
	@%p14 bra 	$L__BB0_28;
	mad.lo.s32 	%r40, %r67, 5, %r65;
	mul.wide.s32 	%rd32, %r40, 4;
	add.s64 	%rd33, %rd3, %rd32;
	ld.global.f32 	%f45, [%rd33];
	mov.b32 	%r66, 4;
	bra.uni 	$L__BB0_26;
$L__BB0_16:
	shl.b32 	%r4, %r2, 1;
	mul.wide.s32 	%rd51, %r4, 4;
	add.s64 	%rd52, %rd2, %rd51;
	ld.global.u32 	%r5, [%rd52];
	setp.eq.s32 	%p31, %r5, 0;
	@%p31 bra 	$L__BB0_28;
	add.s64 	%rd54, %rd1, %rd51;
	ld.global.u32 	%r6, [%rd54];
	setp.eq.s32 	%p32, %r6, 0;
	@%p32 bra 	$L__BB0_28;
	cvt.u16.u32 	%rs13, %r1;
	mul.hi.u16 	%rs14, %rs13, -13107;
	shr.u16 	%rs15, %rs14, 2;
	cvt.u32.u16 	%r67, %rs15;
	mad.lo.s32 	%r66, %r67, -5, %r1;
	add.s32 	%r54, %r5, -1;
	setp.gt.s32 	%p33, %r54, %r67;
	setp.gt.u32 	%p34, %r1, 24;
	or.pred  	%p35, %p33, %p34;
	@%p35 bra 	$L__BB0_28;
	add.s32 	%r55, %r6, -1;
	setp.lt.s32 	%p36, %r66, %r55;
	setp.gt.s32 	%p37, %r66, 4;
	or.pred  	%p38, %p37, %p36;
	@%p38 bra 	$L__BB0_28;
	mad.lo.s32 	%r57, %r67, 5, %r66;
	mul.wide.s32 	%rd55, %r57, 4;
	add.s64 	%rd56, %rd3, %rd55;
	ld.global.f32 	%f45, [%rd56];
	mov.b32 	%r65, 0;
	bra.uni 	$L__BB0_26;
$L__BB0_21:
	shl.b32 	%r14, %r2, 1;
	mul.wide.s32 	%rd34, %r14, 4;
	add.s64 	%rd35, %rd6, %rd34;
	ld.global.u32 	%r15, [%rd35];
	setp.eq.s32 	%p15, %r15, 0;
	@%p15 bra 	$L__BB0_28;
	add.s64 	%rd37, %rd5, %rd34;
	ld.global.u32 	%r16, [%rd37];
	setp.eq.s32 	%p16, %r16, 0;
	@%p16 bra 	$L__BB0_28;
	cvt.u16.u32 	%rs5, %r1;
	mul.hi.u16 	%rs6, %rs5, -13107;
	shr.u16 	%rs7, %rs6, 2;
	cvt.u32.u16 	%r67, %rs7;
	mad.lo.s32 	%r65, %r67, -5, %r1;
	add.s32 	%r42, %r15, -1;
	setp.gt.s32 	%p17, %r42, %r67;
	setp.gt.u32 	%p18, %r1, 24;
	or.pred  	%p19, %p17, %p18;
	add.s32 	%r43, %r16, -1;
	setp.lt.s32 	%p20, %r65, %r43;
	or.pred  	%p21, %p19, %p20;
	@%p21 bra 	$L__BB0_28;
	add.s64 	%rd39, %rd4, %rd34;
	ld.global.u32 	%r44, [%rd39];
	setp.ge.s32 	%p22, %r65, %r44;
	@%p22 bra 	$L__BB0_28;
	mad.lo.s32 	%r46, %r67, 5, %r65;
	mul.wide.s32 	%rd40, %r46, 4;
	add.s64 	%rd41, %rd3, %rd40;
	ld.global.f32 	%f45, [%rd41];
	mov.b32 	%r66, 0;
$L__BB0_26:
	ld.param.u64 	%rd79, [_Z29compute_stacey_elastic_kernelPKfPfiiPKiS3_S3_S3_S3_S3_S3_S0_S0_S0_S3_S0_S0_iS1__param_11];
	ld.param.u64 	%rd78, [_Z29compute_stacey_elastic_kernelPKfPfiiPKiS3_S3_S3_S3_S3_S3_S0_S0_S0_S3_S0_S0_iS1__param_0];
	mad.lo.s32 	%r58, %r3, 5, %r67;
	mad.lo.s32 	%r59, %r58, 5, %r66;
	mad.lo.s32 	%r60, %r59, 5, %r65;
	add.s32 	%r61, %r60, -125;
	cvta.to.global.u64 	%rd57, %rd13;
	mul.wide.s32 	%rd58, %r61, 4;
	add.s64 	%rd59, %rd57, %rd58;
	ld.global.u32 	%r62, [%rd59];
	mad.lo.s32 	%r63, %r62, 3, -3;
	cvta.to.global.u64 	%rd60, %rd78;
	mul.wide.s32 	%rd61, %r63, 4;
	add.s64 	%rd62, %rd60, %rd61;
	ld.global.f32 	%f11, [%rd62];
	ld.global.f32 	%f12, [%rd62+4];
	ld.global.f32 	%f13, [%rd62+8];
	mad.lo.s32 	%r64, %r2, 25, %r1;
	mul.lo.s32 	%r27, %r64, 3;
	cvta.to.global.u64 	%rd63, %rd79;
	mul.wide.s32 	%rd64, %r27, 4;
	add.s64 	%rd65, %rd63, %rd64;
	ld.global.f32 	%f14, [%rd65];
	ld.global.f32 	%f15, [%rd65+4];
	ld.global.f32 	%f16, [%rd65+8];
	mul.f32 	%f17, %f12, %f15;
	fma.rn.f32 	%f18, %f11, %f14, %f17;
	fma.rn.f32 	%f19, %f13, %f16, %f18;
	cvta.to.global.u64 	%rd66, %rd14;
	add.s64 	%rd67, %rd66, %rd58;
	ld.global.f32 	%f20, [%rd67];
	cvta.to.global.u64 	%rd68, %rd15;
	add.s64 	%rd69, %rd68, %rd58;
	ld.global.f32 	%f21, [%rd69];
	mul.f32 	%f22, %f20, %f19;
	mul.f32 	%f23, %f14, %f19;
	sub.f32 	%f24, %f11, %f23;
	mul.f32 	%f25, %f21, %f24;
	fma.rn.f32 	%f6, %f14, %f22, %f25;
	mul.f32 	%f26, %f15, %f19;
	sub.f32 	%f27, %f12, %f26;
	mul.f32 	%f28, %f21, %f27;
	fma.rn.f32 	%f7, %f15, %f22, %f28;
	mul.f32 	%f29, %f16, %f19;
	sub.f32 	%f30, %f13, %f29;
	mul.f32 	%f31, %f21, %f30;
	fma.rn.f32 	%f8, %f16, %f22, %f31;
	cvta.to.global.u64 	%rd70, %rd12;
	mul.wide.s32 	%rd71, %r64, 4;
	add.s64 	%rd72, %rd70, %rd71;
	ld.global.f32 	%f32, [%rd72];
	mul.f32 	%f9, %f45, %f32;
	cvta.to.global.u64 	%rd73, %rd8;
	add.s64 	%rd74, %rd73, %rd61;
	neg.f32 	%f33, %f6;
	mul.f32 	%f34, %f9, %f33;
	atom.global.add.f32 	%f35, [%rd74], %f34;
	neg.f32 	%f36, %f7;
	mul.f32 	%f37, %f9, %f36;
	atom.global.add.f32 	%f38, [%rd74+4], %f37;
	neg.f32 	%f39, %f8;
	mul.f32 	%f40, %f9, %f39;
	atom.global.add.f32 	%f41, [%rd74+8], %f40;
	setp.eq.s32 	%p39, %r29, 0;
	@%p39 bra 	$L__BB0_28;
	mul.f32 	%f42, %f9, %f6;
	cvta.to.global.u64 	%rd75, %rd16;
	add.s64 	%rd77, %rd75, %rd64;
	st.global.f32 	[%rd77], %f42;
	mul.f32 	%f43, %f9, %f7;
	st.global.f32 	[%rd77+4], %f43;
	mul.f32 	%f44, %f9, %f8;
	st.global.f32 	[%rd77+8], %f44;
$L__BB0_28:
	ret;

}


// ===== COMPILED SASS (sm_100) =====

	.target	sm_100

	.elftype	@"ET_EXEC"


//--------------------- .note.nv.tkinfo           --------------------------
	.section	.note.nv.tkinfo,"",@"SHT_NOTE"
	.sectionflags	@"SHF_NOTE_NV_TKINFO"
	.tkinfo
        /*0018*/ 	.word	0x00000002
        /*0030*/ 	.string	""
        /*0030*/ 	.string	"ptxas"
        /*0030*/ 	.string	"Cuda compilation tools, release 13.0, V13.0.88"
        /*0030*/ 	.string	"Build cuda_13.0.r13.0/compiler.36424714_0"
        /*0030*/ 	.string	"-arch sm_100 -m 64 "



//--------------------- .note.nv.cuinfo           --------------------------
	.section	.note.nv.cuinfo,"",@"SHT_NOTE"
	.sectionflags	@"SHF_NOTE_NV_CUINFO"
        /*0018*/ 	.short	0x0002
        /*001a*/ 	.short	0x0064
        /*001c*/ 	.short	0x0082
	.zero		2


//--------------------- .nv.info                  --------------------------
	.section	.nv.info,"",@"SHT_CUDA_INFO"
	.align	4


	//----- nvinfo : EIATTR_REGCOUNT
	.align		4
        /*0000*/ 	.byte	0x04, 0x2f
        /*0002*/ 	.short	(.L_1 - .L_0)
	.align		4
.L_0:
        /*0004*/ 	.word	index@(_Z29compute_stacey_elastic_kernelPKfPfiiPKiS3_S3_S3_S3_S3_S3_S0_S0_S0_S3_S0_S0_iS1_)
        /*0008*/ 	.word	0x0000001c


	//----- nvinfo : EIATTR_FRAME_SIZE
	.align		4
.L_1:
        /*000c*/ 	.byte	0x04, 0x11
        /*000e*/ 	.short	(.L_3 - .L_2)
	.align		4
.L_2:
        /*0010*/ 	.word	index@(_Z29compute_stacey_elastic_kernelPKfPfiiPKiS3_S3_S3_S3_S3_S3_S0_S0_S0_S3_S0_S0_iS1_)
        /*0014*/ 	.word	0x00000000


	//----- nvinfo : EIATTR_MIN_STACK_SIZE
	.align		4
.L_3:
        /*0018*/ 	.byte	0x04, 0x12
        /*001a*/ 	.short	(.L_5 - .L_4)
	.align		4
.L_4:
        /*001c*/ 	.word	index@(_Z29compute_stacey_elastic_kernelPKfPfiiPKiS3_S3_S3_S3_S3_S3_S0_S0_S0_S3_S0_S0_iS1_)
        /*0020*/ 	.word	0x00000000
.L_5:


//--------------------- .nv.compat                --------------------------
	.section	.nv.compat,"",@"SHT_CUDA_COMPAT_INFO"
	.align	4
        /*0000*/ 	.byte	0x02, 0x09, 0x00, 0x00, 0x02, 0x02, 0x01, 0x00, 0x02, 0x05, 0x05, 0x00, 0x03, 0x07, 0x01, 0x01
        /*0010*/ 	.byte	0x02, 0x03, 0x00, 0x00, 0x02, 0x06, 0x01, 0x00, 0x04, 0x0b, 0x08, 0x00, 0x09, 0x00, 0x00, 0x00
        /*0020*/ 	.byte	0x00, 0x00, 0x00, 0x00


//--------------------- .nv.info._Z29compute_stacey_elastic_kernelPKfPfiiPKiS3_S3_S3_S3_S3_S3_S0_S0_S0_S3_S0_S0_iS1_ --------------------------
	.section	.nv.info._Z29compute_stacey_elastic_kernelPKfPfiiPKiS3_S3_S3_S3_S3_S3_S0_S0_S0_S3_S0_S0_iS1_,"",@"SHT_CUDA_INFO"
	.sectionflags	@""
	.align	4


	//----- nvinfo : EIATTR_CUDA_API_VERSION
	.align		4
        /*0000*/ 	.byte	0x04, 0x37
        /*0002*/ 	.short	(.L_7 - .L_6)
.L_6:
        /*0004*/ 	.word	0x00000082


	//----- nvinfo : EIATTR_KPARAM_INFO
	.align		4
.L_7:
        /*0008*/ 	.byte	0x04, 0x17
        /*000a*/ 	.short	(.L_9 - .L_8)
.L_8:
        /*000c*/ 	.word	0x00000000
        /*0010*/ 	.short	0x0012
        /*0012*/ 	.short	0x0088
        /*0014*/ 	.byte	0x00, 0xf5, 0x21, 0x00


	//----- nvinfo : EIATTR_KPARAM_INFO
	.align		4
.L_9:
        /*0018*/ 	.byte	0x04, 0x17
        /*001a*/ 	.short	(.L_11 - .L_10)
.L_10:
        /*001c*/ 	.word	0x00000000
        /*0020*/ 	.short	0x0011
        /*0022*/ 	.short	0x0080
        /*0024*/ 	.byte	0x00, 0xf0, 0x11, 0x00


	//----- nvinfo : EIATTR_KPARAM_INFO
	.align		4
.L_11:
        /*0028*/ 	.byte	0x04, 0x17
        /*002a*/ 	.short	(.L_13 - .L_12)
.L_12:
        /*002c*/ 	.word	0x00000000
        /*0030*/ 	.short	0x0010
        /*0032*/ 	.short	0x0078
        /*0034*/ 	.byte	0x00, 0xf5, 0x21, 0x00


	//----- nvinfo : EIATTR_KPARAM_INFO
	.align		4
.L_13:
        /*0038*/ 	.byte	0x04, 0x17
        /*003a*/ 	.short	(.L_15 - .L_14)
.L_14:
        /*003c*/ 	.word	0x00000000
        /*0040*/ 	.short	0x000f
        /*0042*/ 	.short	0x0070
        /*0044*/ 	.byte	0x00, 0xf5, 0x21, 0x00


	//----- nvinfo : EIATTR_KPARAM_INFO
	.align		4
.L_15:
        /*0048*/ 	.byte	0x04, 0x17
        /*004a*/ 	.short	(.L_17 - .L_16)
.L_16:
        /*004c*/ 	.word	0x00000000
        /*0050*/ 	.short	0x000e
        /*0052*/ 	.short	0x0068
        /*0054*/ 	.byte	0x00, 0xf5, 0x21, 0x00


	//----- nvinfo : EIATTR_KPARAM_INFO
	.align		4
.L_17:
        /*0058*/ 	.byte	0x04, 0x17
        /*005a*/ 	.short	(.L_19 - .L_18)
.L_18:
        /*005c*/ 	.word	0x00000000
        /*0060*/ 	.short	0x000d
        /*0062*/ 	.short	0x0060
        /*0064*/ 	.byte	0x00, 0xf5, 0x21, 0x00


	//----- nvinfo : EIATTR_KPARAM_INFO
	.align		4
.L_19:
        /*0068*/ 	.byte	0x04, 0x17
        /*006a*/ 	.short	(.L_21 - .L_20)
.L_20:
        /*006c*/ 	.word	0x00000000
        /*0070*/ 	.short	0x000c
        /*0072*/ 	.short	0x0058
        /*0074*/ 	.byte	0x00, 0xf5, 0x21, 0x00


	//----- nvinfo : EIATTR_KPARAM_INFO
	.align		4
.L_21:
        /*0078*/ 	.byte	0x04, 0x17
        /*007a*/ 	.short	(.L_23 - .L_22)
.L_22:
        /*007c*/ 	.word	0x00000000
        /*0080*/ 	.short	0x000b
        /*0082*/ 	.short	0x0050
        /*0084*/ 	.byte	0x00, 0xf5, 0x21, 0x00


	//----- nvinfo : EIATTR_KPARAM_INFO
	.align		4
.L_23:
        /*0088*/ 	.byte	0x04, 0x17
        /*008a*/ 	.short	(.L_25 - .L_24)
.L_24:
        /*008c*/ 	.word	0x00000000
        /*0090*/ 	.short	0x000a
        /*0092*/ 	.short	0x0048
        /*0094*/ 	.byte	0x00, 0xf5, 0x21, 0x00


	//----- nvinfo : EIATTR_KPARAM_INFO
	.align		4
.L_25:
        /*0098*/ 	.byte	0x04, 0x17
        /*009a*/ 	.short	(.L_27 - .L_26)
.L_26:
        /*009c*/ 	.word	0x00000000
        /*00a0*/ 	.short	0x0009
        /*00a2*/ 	.short	0x0040
        /*00a4*/ 	.byte	0x00, 0xf5, 0x21, 0x00


	//----- nvinfo : EIATTR_KPARAM_INFO
	.align		4
.L_27:
        /*00a8*/ 	.byte	0x04, 0x17
        /*00aa*/ 	.short	(.L_29 - .L_28)
.L_28:
        /*00ac*/ 	.word	0x00000000
        /*00b0*/ 	.short	0x0008
        /*00b2*/ 	.short	0x0038
        /*00b4*/ 	.byte	0x00, 0xf5, 0x21, 0x00


	//----- nvinfo : EIATTR_KPARAM_INFO
	.align		4
.L_29:
        /*00b8*/ 	.byte	0x04, 0x17
        /*00ba*/ 	.short	(.L_31 - .L_30)
.L_30:
        /*00bc*/ 	.word	0x00000000
        /*00c0*/ 	.short	0x0007
        /*00c2*/ 	.short	0x0030
        /*00c4*/ 	.byte	0x00, 0xf5, 0x21, 0x00


	//----- nvinfo : EIATTR_KPARAM_INFO
	.align		4
.L_31:
        /*00c8*/ 	.byte	0x04, 0x17
        /*00ca*/ 	.short	(.L_33 - .L_32)
.L_32:
        /*00cc*/ 	.word	0x00000000
        /*00d0*/ 	.short	0x0006
        /*00d2*/ 	.short	0x0028
        /*00d4*/ 	.byte	0x00, 0xf5, 0x21, 0x00


	//----- nvinfo : EIATTR_KPARAM_INFO
	.align		4
.L_33:
        /*00d8*/ 	.byte	0x04, 0x17
        /*00da*/ 	.short	(.L_35 - .L_34)
.L_34:
        /*00dc*/ 	.word	0x00000000
        /*00e0*/ 	.short	0x0005
        /*00e2*/ 	.short	0x0020
        /*00e4*/ 	.byte	0x00, 0xf5, 0x21, 0x00


	//----- nvinfo : EIATTR_KPARAM_INFO
	.align		4
.L_35:
        /*00e8*/ 	.byte	0x04, 0x17
        /*00ea*/ 	.short	(.L_37 - .L_36)
.L_36:
        /*00ec*/ 	.word	0x00000000
        /*00f0*/ 	.short	0x0004
        /*00f2*/ 	.short	0x0018
        /*00f4*/ 	.byte	0x00, 0xf5, 0x21, 0x00


	//----- nvinfo : EIATTR_KPARAM_INFO
	.align		4
.L_37:
        /*00f8*/ 	.byte	0x04, 0x17
        /*00fa*/ 	.short	(.L_39 - .L_38)
.L_38:
        /*00fc*/ 	.word	0x00000000
        /*0100*/ 	.short	0x0003
        /*0102*/ 	.short	0x0014
        /*0104*/ 	.byte	0x00, 0xf0, 0x11, 0x00


	//----- nvinfo : EIATTR_KPARAM_INFO
	.align		4
.L_39:
        /*0108*/ 	.byte	0x04, 0x17
        /*010a*/ 	.short	(.L_41 - .L_40)
.L_40:
        /*010c*/ 	.word	0x00000000
        /*0110*/ 	.short	0x0002
        /*0112*/ 	.short	0x0010
        /*0114*/ 	.byte	0x00, 0xf0, 0x11, 0x00


	//----- nvinfo : EIATTR_KPARAM_INFO
	.align		4
.L_41:
        /*0118*/ 	.byte	0x04, 0x17
        /*011a*/ 	.short	(.L_43 - .L_42)
.L_42:
        /*011c*/ 	.word	0x00000000
        /*0120*/ 	.short	0x0001
        /*0122*/ 	.short	0x0008
        /*0124*/ 	.byte	0x00, 0xf5, 0x21, 0x00


	//----- nvinfo : EIATTR_KPARAM_INFO
	.align		4
.L_43:
        /*0128*/ 	.byte	0x04, 0x17
        /*012a*/ 	.short	(.L_45 - .L_44)
.L_44:
        /*012c*/ 	.word	0x00000000
        /*0130*/ 	.short	0x0000
        /*0132*/ 	.short	0x0000
        /*0134*/ 	.byte	0x00, 0xf5, 0x21, 0x00


	//----- nvinfo : EIATTR_SPARSE_MMA_MASK
	.align		4
.L_45:
        /*0138*/ 	.byte	0x03, 0x50
        /*013a*/ 	.short	0x0000


	//----- nvinfo : EIATTR_MAXREG_COUNT
	.align		4
        /*013c*/ 	.byte	0x03, 0x1b
        /*013e*/ 	.short	0x00ff


	//----- nvinfo : EIATTR_MERCURY_ISA_VERSION
	.align		4
        /*0140*/ 	.byte	0x03, 0x5f
        /*0142*/ 	.short	0x0101


	//----- nvinfo : EIATTR_VRC_CTA_INIT_COUNT
	.align		4
        /*0144*/ 	.byte	0x02, 0x4a
	.zero		1
	.zero		1


	//----- nvinfo : EIATTR_EXIT_INSTR_OFFSETS
	.align		4
        /*0148*/ 	.byte	0x04, 0x1c
        /*014a*/ 	.short	(.L_47 - .L_46)


	//   ....[0]....
.L_46:
        /*014c*/ 	.word	0x00000070


	//   ....[1]....
        /*0150*/ 	.word	0x000001a0


	//   ....[2]....
        /*0154*/ 	.word	0x000001f0


	//   ....[3]....
        /*0158*/ 	.word	0x00000290


	//   ....[4]....
        /*015c*/ 	.word	0x000002f0


	//   ....[5]....
        /*0160*/ 	.word	0x000003b0


	//   ....[6]....
        /*0164*/ 	.word	0x00000400


	//   ....[7]....
        /*0168*/ 	.word	0x00000470


	//   ....[8]....
        /*016c*/ 	.word	0x000004c0


	//   ....[9]....
        /*0170*/ 	.word	0x000005e0


	//   ....[10]....
        /*0174*/ 	.word	0x00000630


	//   ....[11]....
        /*0178*/ 	.word	0x000006d0


	//   ....[12]....
        /*017c*/ 	.word	0x00000720


	//   ....[13]....
        /*0180*/ 	.word	0x000007e0


	//   ....[14]....
        /*0184*/ 	.word	0x00000830


	//   ....[15]....
        /*0188*/ 	.word	0x000008d0


	//   ....[16]....
        /*018c*/ 	.word	0x00000920


	//   ....[17]....
        /*0190*/ 	.word	0x00000ce0


	//   ....[18]....
        /*0194*/ 	.word	0x00000d70


	//----- nvinfo : EIATTR_INDIRECT_BRANCH_TARGETS
	.align		4
.L_47:
        /*0198*/ 	.byte	0x04, 0x34
        /*019a*/ 	.short	(.L_49 - .L_48)


	//   ....[0]....
.L_48:
        /*019c*/ 	.word	.L_x_3@srel
        /*01a0*/ 	.short	0x0
        /*01a2*/ 	.short	0x0
        /*01a4*/ 	.word	0x3
        /*01a8*/ 	.word	.L_x_4@srel
        /*01ac*/ 	.word	.L_x_5@srel
        /*01b0*/ 	.word	.L_x_1@srel


	//   ....[1]....
        /*01b4*/ 	.word	.L_x_7@srel
        /*01b8*/ 	.short	0x0
        /*01ba*/ 	.short	0x0
        /*01bc*/ 	.word	0x3
        /*01c0*/ 	.word	.L_x_8@srel
        /*01c4*/ 	.word	.L_x_9@srel
        /*01c8*/ 	.word	.L_x_1@srel


	//----- nvinfo : EIATTR_CBANK_PARAM_SIZE
	.align		4
.L_49:
        /*01cc*/ 	.byte	0x03, 0x19
        /*01ce*/ 	.short	0x0090


	//----- nvinfo : EIATTR_PARAM_CBANK
	.align		4
        /*01d0*/ 	.byte	0x04, 0x0a
        /*01d2*/ 	.short	(.L_51 - .L_50)
	.align		4
.L_50:
        /*01d4*/ 	.word	index@(.nv.constant0._Z29compute_stacey_elastic_kernelPKfPfiiPKiS3_S3_S3_S3_S3_S3_S0_S0_S0_S3_S0_S0_iS1_)
        /*01d8*/ 	.short	0x0380
        /*01da*/ 	.short	0x0090


	//----- nvinfo : EIATTR_SW_WAR
	.align		4
.L_51:
        /*01dc*/ 	.byte	0x04, 0x36
        /*01de*/ 	.short	(.L_53 - .L_52)
.L_52:
        /*01e0*/ 	.word	0x00000008
.L_53:


//--------------------- .nv.callgraph             --------------------------
	.section	.nv.callgraph,"",@"SHT_CUDA_CALLGRAPH"
	.align	4
	.sectionentsize	8
	.align		4
        /*0000*/ 	.word	0x00000000
	.align		4
        /*0004*/ 	.word	0xffffffff
	.align		4
        /*0008*/ 	.word	0x00000000
	.align		4
        /*000c*/ 	.word	0xfffffffe
	.align		4
        /*0010*/ 	.word	0x00000000
	.align		4
        /*0014*/ 	.word	0xfffffffd
	.align		4
        /*0018*/ 	.word	0x00000000
	.align		4
        /*001c*/ 	.word	0xfffffffc


//--------------------- .nv.constant2._Z29compute_stacey_elastic_kernelPKfPfiiPKiS3_S3_S3_S3_S3_S3_S0_S0_S0_S3_S0_S0_iS1_ --------------------------
	.section	.nv.constant2._Z29compute_stacey_elastic_kernelPKfPfiiPKiS3_S3_S3_S3_S3_S3_S0_S0_S0_S3_S0_S0_iS1_,"a",@progbits
	.sectionflags	@""
	.align	4
.nv.constant2._Z29compute_stacey_elastic_kernelPKfPfiiPKiS3_S3_S3_S3_S3_S3_S0_S0_S0_S3_S0_S0_iS1_:
        /*0000*/ 	.byte	0x60, 0x03, 0x00, 0x00, 0x50, 0x01, 0x00, 0x00, 0x80, 0x09, 0x00, 0x00, 0x90, 0x07, 0x00, 0x00
        /*0010*/ 	.byte	0x90, 0x05, 0x00, 0x00, 0x80, 0x09, 0x00, 0x00


//--------------------- .text._Z29compute_stacey_elastic_kernelPKfPfiiPKiS3_S3_S3_S3_S3_S3_S0_S0_S0_S3_S0_S0_iS1_ --------------------------
	.section	.text._Z29compute_stacey_elastic_kernelPKfPfiiPKiS3_S3_S3_S3_S3_S3_S0_S0_S0_S3_S0_S0_iS1_,"ax",@progbits
	.align	128
        .global         _Z29compute_stacey_elastic_kernelPKfPfiiPKiS3_S3_S3_S3_S3_S3_S0_S0_S0_S3_S0_S0_iS1_
        .type           _Z29compute_stacey_elastic_kernelPKfPfiiPKiS3_S3_S3_S3_S3_S3_S0_S0_S0_S3_S0_S0_iS1_,@function
        .size           _Z29compute_stacey_elastic_kernelPKfPfiiPKiS3_S3_S3_S3_S3_S3_S0_S0_S0_S3_S0_S0_iS1_,(.L_x_11 - _Z29compute_stacey_elastic_kernelPKfPfiiPKiS3_S3_S3_S3_S3_S3_S0_S0_S0_S3_S0_S0_iS1_)
        .other          _Z29compute_stacey_elastic_kernelPKfPfiiPKiS3_S3_S3_S3_S3_S3_S0_S0_S0_S3_S0_S0_iS1_,@"STO_CUDA_ENTRY STV_DEFAULT"
_Z29compute_stacey_elastic_kernelPKfPfiiPKiS3_S3_S3_S3_S3_S3_S0_S0_S0_S3_S0_S0_iS1_:
.text._Z29compute_stacey_elastic_kernelPKfPfiiPKiS3_S3_S3_S3_S3_S3_S0_S0_S0_S3_S0_S0_iS1_:
[----:B------:R-:W-:Y:S01]  /*0000*/  LDC R1, c[0x0][0x37c] ;  /* 0x0000df00ff017b82 */ /* 0x000fe20000000800 */
[----:B------:R-:W0:Y:S07]  /*0010*/  S2R R2, SR_CTAID.Y ;  /* 0x0000000000027919 */ /* 0x000e2e0000002600 */
[----:B------:R-:W0:Y:S01]  /*0020*/  S2UR UR4, SR_CTAID.X ;  /* 0x00000000000479c3 */ /* 0x000e220000002500 */
[----:B------:R-:W1:Y:S07]  /*0030*/  LDCU UR5, c[0x0][0x394] ;  /* 0x00007280ff0577ac */ /* 0x000e6e0008000800 */
[----:B------:R-:W0:Y:S02]  /*0040*/  LDC R3, c[0x0][0x370] ;  /* 0x0000dc00ff037b82 */ /* 0x000e240000000800 */
[----:B0-----:R-:W-:-:S05]  /*0050*/  IMAD R2, R2, R3, UR4 ;  /* 0x0000000402027e24 */ /* 0x001fca000f8e0203 */
[----:B-1----:R-:W-:-:S13]  /*0060*/  ISETP.GE.AND P0, PT, R2, UR5, PT ;  /* 0x0000000502007c0c */ /* 0x002fda000bf06270 */
[----:B------:R-:W-:Y:S05]  /*0070*/  @P0 EXIT ;  /* 0x000000000000094d */ /* 0x000fea0003800000 */
[----:B------:R-:W0:Y:S01]  /*0080*/  LDC.64 R4, c[0x0][0x398] ;  /* 0x0000e600ff047b82 */ /* 0x000e220000000a00 */
[----:B------:R-:W1:Y:S07]  /*0090*/  LDCU.64 UR4, c[0x0][0x358] ;  /* 0x00006b00ff0477ac */ /* 0x000e6e0008000a00 */
[----:B------:R-:W2:Y:S01]  /*00a0*/  LDC R0, c[0x0][0x390] ;  /* 0x0000e400ff007b82 */ /* 0x000ea20000000800 */
[----:B0-----:R-:W-:-:S06]  /*00b0*/  IMAD.WIDE R4, R2, 0x4, R4 ;  /* 0x0000000402047825 */ /* 0x001fcc00078e0204 */
[----:B-1----:R0:W5:Y:S01]  /*00c0*/  LDG.E R4, desc[UR4][R4.64] ;  /* 0x0000000404047981 */ /* 0x002162000c1e1900 */
[----:B--2---:R-:W-:Y:S01]  /*00d0*/  ISETP.GT.AND P0, PT, R0, 0x1, PT ;  /* 0x000000010000780c */ /* 0x004fe20003f04270 */
[----:B------:R-:W1:-:S12]  /*00e0*/  S2R R3, SR_TID.X ;  /* 0x0000000000037919 */ /* 0x000e580000002100 */
[----:B0-----:R-:W-:Y:S05]  /*00f0*/  @P0 BRA `(.L_x_0) ;  /* 0x00000004000c0947 */ /* 0x001fea0003800000 */
[----:B------:R-:W-:-:S04]  /*0100*/  VIMNMX.U32 R0, PT, PT, R0, 0x2, PT ;  /* 0x0000000200007848 */ /* 0x000fc80003fe0000 */
[----:B------:R-:W-:-:S04]  /*0110*/  SHF.L.U32 R0, R0, 0x2, RZ ;  /* 0x0000000200007819 */ /* 0x000fc800000006ff */
[----:B------:R-:W0:Y:S02]  /*0120*/  LDC R6, c[0x2][R0] ;  /* 0x0080000000067b82 */ /* 0x000e240000000800 */
[----:B0-----:R-:W-:-:S04]  /*0130*/  SHF.R.S32.HI R7, RZ, 0x1f, R6 ;  /* 0x0000001fff077819 */ /* 0x001fc80000011406 */
.L_x_3:
[----:B------:R-:W-:Y:S05]  /*0140*/  BRX R6 -0x150                                              (*"BRANCH_TARGETS .L_x_4,.L_x_5,.L_x_1"*) ;  /* 0xfffffffc06ac7949 */ /* 0x000fea000383ffff */
.L_x_5:
[----:B------:R-:W0:Y:S01]  /*0150*/  LDC.64 R6, c[0x0][0x3a0] ;  /* 0x0000e800ff067b82 */ /* 0x000e220000000a00 */
[----:B------:R-:W-:-:S05]  /*0160*/  SHF.L.U32 R5, R2, 0x1, RZ ;  /* 0x0000000102057819 */ /* 0x000fca00000006ff */
[----:B0-----:R-:W-:-:S05]  /*0170*/  IMAD.WIDE R6, R5, 0x4, R6 ;  /* 0x0000000405067825 */ /* 0x001fca00078e0206 */
[----:B------:R-:W2:Y:S02]  /*0180*/  LDG.E R0, desc[UR4][R6.64+0x4] ;  /* 0x0000040406007981 */ /* 0x000ea4000c1e1900 */
[----:B--2---:R-:W-:-:S13]  /*0190*/  ISETP.NE.AND P0, PT, R0, RZ, PT ;  /* 0x000000ff0000720c */ /* 0x004fda0003f05270 */
[----:B------:R-:W-:Y:S05]  /*01a0*/  @!P0 EXIT ;  /* 0x000000000000894d */ /* 0x000fea0003800000 */
[----:B------:R-:W0:Y:S02]  /*01b0*/  LDC.64 R6, c[0x0][0x3b0] ;  /* 0x0000ec00ff067b82 */ /* 0x000e240000000a00 */
[----:B0-----:R-:W-:-:S06]  /*01c0*/  IMAD.WIDE R6, R5, 0x4, R6 ;  /* 0x0000000405067825 */ /* 0x001fcc00078e0206 */
[----:B------:R-:W2:Y:S02]  /*01d0*/  LDG.E R6, desc[UR4][R6.64+0x4] ;  /* 0x0000040406067981 */ /* 0x000ea4000c1e1900 */
[----:B--2---:R-:W-:-:S13]  /*01e0*/  ISETP.NE.AND P0, PT, R6, RZ, PT ;  /* 0x000000ff0600720c */ /* 0x004fda0003f05270 */
[----:B------:R-:W-:Y:S05]  /*01f0*/  @!P0 EXIT ;  /* 0x000000000000894d */ /* 0x000fea0003800000 */
[C---:B-1----:R-:W-:Y:S02]  /*0200*/  LOP3.LUT R7, R3.reuse, 0xffff, RZ, 0xc0, !PT ;  /* 0x0000ffff03077812 */ /* 0x042fe400078ec0ff */
[----:B------:R-:W-:Y:S02]  /*0210*/  ISETP.GT.U32.AND P0, PT, R3, 0x18, PT ;  /* 0x000000180300780c */ /* 0x000fe40003f04070 */
[----:B------:R-:W-:Y:S01]  /*0220*/  IADD3 R9, PT, PT, R6, -0x1, RZ ;  /* 0xffffffff06097810 */ /* 0x000fe20007ffe0ff */
[----:B------:R-:W-:-:S05]  /*0230*/  IMAD R7, R7, 0xcccd, RZ ;  /* 0x0000cccd07077824 */ /* 0x000fca00078e02ff */
[----:B------:R-:W-:Y:S02]  /*0240*/  SHF.R.U32.HI R8, RZ, 0x12, R7 ;  /* 0x00000012ff087819 */ /* 0x000fe40000011607 */
[----:B------:R-:W-:-:S03]  /*0250*/  IADD3 R7, PT, PT, R0, -0x1, RZ ;  /* 0xffffffff00077810 */ /* 0x000fc60007ffe0ff */
[----:B------:R-:W-:Y:S01]  /*0260*/  IMAD R0, R8, -0x5, R3 ;  /* 0xfffffffb08007824 */ /* 0x000fe200078e0203 */
[----:B------:R-:W-:-:S04]  /*0270*/  ISETP.GT.OR P0, PT, R7, R8, P0 ;  /* 0x000000080700720c */ /* 0x000fc80000704670 */
[----:B------:R-:W-:-:S13]  /*0280*/  ISETP.LT.OR P0, PT, R0, R9, P0 ;  /* 0x000000090000720c */ /* 0x000fda0000701670 */
[----:B------:R-:W-:Y:S05]  /*0290*/  @P0 EXIT ;  /* 0x000000000000094d */ /* 0x000fea0003800000 */
[----:B------:R-:W0:Y:S02]  /*02a0*/  LDC.64 R6, c[0x0][0x3b8] ;  /* 0x0000ee00ff067b82 */ /* 0x000e240000000a00 */
[----:B0-----:R-:W-:-:S06]  /*02b0*/  IMAD.WIDE R6, R5, 0x4, R6 ;  /* 0x0000000405067825 */ /* 0x001fcc00078e0206 */
[----:B------:R-:W2:Y:S01]  /*02c0*/  LDG.E R6, desc[UR4][R6.64+0x4] ;  /* 0x0000040406067981 */ /* 0x000ea2000c1e1900 */
[----:B------:R-:W-:-:S04]  /*02d0*/  MOV R5, R0 ;  /* 0x0000000000057202 */ /* 0x000fc80000000f00 */
[----:B--2---:R-:W-:-:S13]  /*02e0*/  ISETP.GE.AND P0, PT, R5, R6, PT ;  /* 0x000000060500720c */ /* 0x004fda0003f06270 */
[----:B------:R-:W-:Y:S05]  /*02f0*/  @P0 EXIT ;  /* 0x000000000000094d */ /* 0x000fea0003800000 */
[----:B------:R-:W0:Y:S01]  /*0300*/  LDC.64 R6, c[0x0][0x3e0] ;  /* 0x0000f800ff067b82 */ /* 0x000e220000000a00 */
[----:B------:R-:W-:-:S04]  /*0310*/  IMAD R9, R8, 0x5, R5 ;  /* 0x0000000508097824 */ /* 0x000fc800078e0205 */
[----:B0-----:R-:W-:-:S05]  /*0320*/  IMAD.WIDE R6, R9, 0x4, R6 ;  /* 0x0000000409067825 */ /* 0x001fca00078e0206 */
[----:B------:R0:W5:Y:S01]  /*0330*/  LDG.E R0, desc[UR4][R6.64] ;  /* 0x0000000406007981 */ /* 0x000162000c1e1900 */
[----:B------:R-:W-:Y:S01]  /*0340*/  HFMA2 R9, -RZ, RZ, 0, 2.384185791015625e-07 ;  /* 0x00000004ff097431 */ /* 0x000fe200000001ff */
[----:B------:R-:W-:Y:S06]  /*0350*/  BRA `(.L_x_1) ;  /* 0x0000000400887947 */ /* 0x000fec0003800000 */
.L_x_4:
        /* <DEDUP_REMOVED lines=12> */
[----:B------:R-:W-:Y:S02]  /*0420*/  IADD3 R0, PT, PT, R0, -0x1, RZ ;  /* 0xffffffff00007810 */ /* 0x000fe40007ffe0ff */
[----:B------:R-:W-:Y:S01]  /*0430*/  ISETP.GT.U32.AND P0, PT, R3, 0x18, PT ;  /* 0x000000180300780c */ /* 0x000fe20003f04070 */
[----:B------:R-:W-:-:S05]  /*0440*/  IMAD R5, R5, 0xcccd, RZ ;  /* 0x0000cccd05057824 */ /* 0x000fca00078e02ff */
[----:B------:R-:W-:-:S04]  /*0450*/  SHF.R.U32.HI R8, RZ, 0x12, R5 ;  /* 0x00000012ff087819 */ /* 0x000fc80000011605 */
[----:B------:R-:W-:-:S13]  /*0460*/  ISETP.GT.OR P0, PT, R0, R8, P0 ;  /* 0x000000080000720c */ /* 0x000fda0000704670 */
[----:B------:R-:W-:Y:S05]  /*0470*/  @P0 EXIT ;  /* 0x000000000000094d */ /* 0x000fea0003800000 */
[----:B------:R-:W-:Y:S01]  /*0480*/  IMAD R5, R8, -0x5, R3 ;  /* 0xfffffffb08057824 */ /* 0x000fe200078e0203 */
[----:B------:R-:W-:-:S04]  /*0490*/  IADD3 R6, PT, PT, R6, -0x1, RZ ;  /* 0xffffffff06067810 */ /* 0x000fc80007ffe0ff */
[----:B------:R-:W-:-:S04]  /*04a0*/  ISETP.GE.AND P0, PT, R5, R6, PT ;  /* 0x000000060500720c */ /* 0x000fc80003f06270 */
[----:B------:R-:W-:-:S13]  /*04b0*/  ISETP.GT.OR P0, PT, R5, 0x4, !P0 ;  /* 0x000000040500780c */ /* 0x000fda0004704670 */
[----:B------:R-:W-:Y:S05]  /*04c0*/  @P0 EXIT ;  /* 0x000000000000094d */ /* 0x000fea0003800000 */
[----:B------:R-:W0:Y:S01]  /*04d0*/  LDC.64 R6, c[0x0][0x3e0] ;  /* 0x0000f800ff067b82 */ /* 0x000e220000000a00 */
[----:B------:R-:W-:-:S04]  /*04e0*/  IMAD R9, R8, 0x5, R5 ;  /* 0x0000000508097824 */ /* 0x000fc800078e0205 */
[----:B0-----:R-:W-:-:S05]  /*04f0*/  IMAD.WIDE R6, R9, 0x4, R6 ;  /* 0x0000000409067825 */ /* 0x001fca00078e0206 */
[----:B------:R2:W5:Y:S01]  /*0500*/  LDG.E R0, desc[UR4][R6.64] ;  /* 0x0000000406007981 */ /* 0x000562000c1e1900 */
[----:B------:R-:W-:Y:S01]  /*0510*/  MOV R9, RZ ;  /* 0x000000ff00097202 */ /* 0x000fe20000000f00 */
[----:B------:R-:W-:Y:S06]  /*0520*/  BRA `(.L_x_1) ;  /* 0x0000000400147947 */ /* 0x000fec0003800000 */
.L_x_0:
[----:B------:R-:W-:-:S04]  /*0530*/  MOV R5, 0xfffffffe ;  /* 0xfffffffe00057802 */ /* 0x000fc80000000f00 */
[----:B------:R-:W-:-:S04]  /*0540*/  VIADDMNMX.U32 R0, R0, R5, 0x2, PT ;  /* 0x0000000200007446 */ /* 0x000fc80003800005 */
[----:B------:R-:W-:-:S04]  /*0550*/  SHF.L.U32 R0, R0, 0x2, RZ ;  /* 0x0000000200007819 */ /* 0x000fc800000006ff */
[----:B------:R-:W0:Y:S02]  /*0560*/  LDC R6, c[0x2][R0+0xc] ;  /* 0x0080030000067b82 */ /* 0x000e240000000800 */
[----:B0-----:R-:W-:-:S04]  /*0570*/  SHF.R.S32.HI R7, RZ, 0x1f, R6 ;  /* 0x0000001fff077819 */ /* 0x001fc80000011406 */
.L_x_7:
[----:B------:R-:W-:Y:S05]  /*0580*/  BRX R6 -0x590                                              (*"BRANCH_TARGETS .L_x_8,.L_x_9,.L_x_1"*) ;  /* 0xfffffff8069c7949 */ /* 0x000fea000383ffff */
.L_x_9:
        /* <DEDUP_REMOVED lines=14> */
[----:B------:R-:W-:Y:S01]  /*0670*/  IMAD R7, R7, 0xcccd, RZ ;  /* 0x0000cccd07077824 */ /* 0x000fe200078e02ff */
[----:B------:R-:W-:-:S04]  /*0680*/  IADD3 R6, PT, PT, R6, -0x1, RZ ;  /* 0xffffffff06067810 */ /* 0x000fc80007ffe0ff */
[----:B------:R-:W-:-:S04]  /*0690*/  SHF.R.U32.HI R8, RZ, 0x12, R7 ;  /* 0x00000012ff087819 */ /* 0x000fc80000011607 */
[----:B------:R-:W-:Y:S01]  /*06a0*/  ISETP.GT.OR P0, PT, R0, R8, P0 ;  /* 0x000000080000720c */ /* 0x000fe20000704670 */
[----:B------:R-:W-:-:S05]  /*06b0*/  IMAD R9, R8, -0x5, R3 ;  /* 0xfffffffb08097824 */ /* 0x000fca00078e0203 */
[----:B------:R-:W-:-:S13]  /*06c0*/  ISETP.LT.OR P0, PT, R9, R6, P0 ;  /* 0x000000060900720c */ /* 0x000fda0000701670 */
[----:B------:R-:W-:Y:S05]  /*06d0*/  @P0 EXIT ;  /* 0x000000000000094d */ /* 0x000fea0003800000 */
[----:B------:R-:W0:Y:S02]  /*06e0*/  LDC.64 R6, c[0x0][0x3c8] ;  /* 0x0000f200ff067b82 */ /* 0x000e240000000a00 */
[----:B0-----:R-:W-:-:S06]  /*06f0*/  IMAD.WIDE R6, R5, 0x4, R6 ;  /* 0x0000000405067825 */ /* 0x001fcc00078e0206 */
[----:B------:R-:W2:Y:S02]  /*0700*/  LDG.E R6, desc[UR4][R6.64+0x4] ;  /* 0x0000040406067981 */ /* 0x000ea4000c1e1900 */
        /* <DEDUP_REMOVED lines=8> */
.L_x_8:
        /* <DEDUP_REMOVED lines=30> */
[----:B------:R-:W-:-:S07]  /*0970*/  MOV R5, RZ ;  /* 0x000000ff00057202 */ /* 0x000fce0000000f00 */
.L_x_1:
[----:B------:R-:W0:Y:S01]  /*0980*/  LDC.64 R18, c[0x0][0x3e8] ;  /* 0x0000fa00ff127b82 */ /* 0x000e220000000a00 */
[----:B-----5:R-:W-:-:S07]  /*0990*/  IMAD R4, R4, 0x5, R8 ;  /* 0x0000000504047824 */ /* 0x020fce00078e0208 */
[----:B------:R-:W2:Y:S01]  /*09a0*/  LDC.64 R16, c[0x0][0x380] ;  /* 0x0000e000ff107b82 */ /* 0x000ea20000000a00 */
[----:B------:R-:W-:Y:S01]  /*09b0*/  IMAD R4, R4, 0x5, R5 ;  /* 0x0000000504047824 */ /* 0x000fe200078e0205 */
[----:B------:R-:W-:Y:S01]  /*09c0*/  MOV R12, 0x3 ;  /* 0x00000003000c7802 */ /* 0x000fe20000000f00 */
[----:B-1----:R-:W-:Y:S01]  /*09d0*/  IMAD R15, R2, 0x19, R3 ;  /* 0x00000019020f7824 */ /* 0x002fe200078e0203 */
[----:B------:R-:W1:Y:S01]  /*09e0*/  LDCU UR6, c[0x0][0x400] ;  /* 0x00008000ff0677ac */ /* 0x000e620008000800 */
[----:B------:R-:W-:-:S03]  /*09f0*/  IMAD R4, R4, 0x5, R9 ;  /* 0x0000000504047824 */ /* 0x000fc600078e0209 */
[----:B------:R-:W1:Y:S02]  /*0a00*/  LDC.64 R8, c[0x0][0x3d0] ;  /* 0x0000f400ff087b82 */ /* 0x000e640000000a00 */
[----:B------:R-:W-:-:S05]  /*0a10*/  IADD3 R13, PT, PT, R4, -0x7d, RZ ;  /* 0xffffff83040d7810 */ /* 0x000fca0007ffe0ff */
[----:B0-----:R-:W-:Y:S01]  /*0a20*/  IMAD.WIDE R18, R13, 0x4, R18 ;  /* 0x000000040d127825 */ /* 0x001fe200078e0212 */
[----:B--234-:R-:W0:Y:S04]  /*0a30*/  LDC.64 R6, c[0x0][0x3f0] ;  /* 0x0000fc00ff067b82 */ /* 0x01ce280000000a00 */
[----:B------:R-:W2:Y:S01]  /*0a40*/  LDG.E R11, desc[UR4][R18.64] ;  /* 0x00000004120b7981 */ /* 0x000ea2000c1e1900 */
[----:B------:R-:W-:-:S03]  /*0a50*/  IMAD R10, R15, 0x3, RZ ;  /* 0x000000030f0a7824 */ /* 0x000fc600078e02ff */
[----:B------:R-:W3:Y:S01]  /*0a60*/  LDC.64 R4, c[0x0][0x3f8] ;  /* 0x0000fe00ff047b82 */ /* 0x000ee20000000a00 */
[----:B-1----:R-:W-:-:S07]  /*0a70*/  IMAD.WIDE R8, R10, 0x4, R8 ;  /* 0x000000040a087825 */ /* 0x002fce00078e0208 */
[----:B------:R-:W1:Y:S01]  /*0a80*/  LDC.64 R2, c[0x0][0x3d8] ;  /* 0x0000f600ff027b82 */ /* 0x000e620000000a00 */
[----:B------:R-:W4:Y:S04]  /*0a90*/  LDG.E R14, desc[UR4][R8.64] ;  /* 0x00000004080e7981 */ /* 0x000f28000c1e1900 */
[----:B------:R-:W4:Y:S01]  /*0aa0*/  LDG.E R21, desc[UR4][R8.64+0x8] ;  /* 0x0000080408157981 */ /* 0x000f22000c1e1900 */
[----:B0-----:R-:W-:-:S06]  /*0ab0*/  IMAD.WIDE R6, R13, 0x4, R6 ;  /* 0x000000040d067825 */ /* 0x001fcc00078e0206 */
[----:B------:R-:W4:Y:S01]  /*0ac0*/  LDG.E R6, desc[UR4][R6.64] ;  /* 0x0000000406067981 */ /* 0x000f22000c1e1900 */
[----:B---3--:R-:W-:-:S06]  /*0ad0*/  IMAD.WIDE R4, R13, 0x4, R4 ;  /* 0x000000040d047825 */ /* 0x008fcc00078e0204 */
[----:B------:R-:W3:Y:S01]  /*0ae0*/  LDG.E R4, desc[UR4][R4.64] ;  /* 0x0000000404047981 */ /* 0x000ee2000c1e1900 */
[----:B-1----:R-:W-:Y:S02]  /*0af0*/  IMAD.WIDE R24, R15, 0x4, R2 ;  /* 0x000000040f187825 */ /* 0x002fe400078e0202 */
[----:B------:R-:W0:Y:S04]  /*0b00*/  LDC.64 R2, c[0x0][0x388] ;  /* 0x0000e200ff027b82 */ /* 0x000e280000000a00 */
[----:B------:R-:W4:Y:S01]  /*0b10*/  LDG.E R25, desc[UR4][R24.64] ;  /* 0x0000000418197981 */ /* 0x000f22000c1e1900 */
[----:B--2---:R-:W-:-:S04]  /*0b20*/  IMAD R11, R11, R12, -0x3 ;  /* 0xfffffffd0b0b7424 */ /* 0x004fc800078e020c */
[C---:B------:R-:W-:Y:S02]  /*0b30*/  IMAD.WIDE R22, R11.reuse, 0x4, R16 ;  /* 0x000000040b167825 */ /* 0x040fe400078e0210 */
[----:B------:R-:W2:Y:S04]  /*0b40*/  LDG.E R17, desc[UR4][R8.64+0x4] ;  /* 0x0000040408117981 */ /* 0x000ea8000c1e1900 */
[----:B------:R-:W2:Y:S04]  /*0b50*/  LDG.E R12, desc[UR4][R22.64+0x4] ;  /* 0x00000404160c7981 */ /* 0x000ea8000c1e1900 */
[----:B------:R-:W3:Y:S04]  /*0b60*/  LDG.E R19, desc[UR4][R22.64] ;  /* 0x0000000416137981 */ /* 0x000ee8000c1e1900 */
[----:B------:R-:W3:Y:S01]  /*0b70*/  LDG.E R16, desc[UR4][R22.64+0x8] ;  /* 0x0000080416107981 */ /* 0x000ee2000c1e1900 */
[----:B------:R-:W-:Y:S01]  /*0b80*/  ISETP.NE.AND P0, PT, RZ, UR6, PT ;  /* 0x00000006ff007c0c */ /* 0x000fe2000bf05270 */
[----:B0-----:R-:W-:-:S04]  /*0b90*/  IMAD.WIDE R2, R11, 0x4, R2 ;  /* 0x000000040b027825 */ /* 0x001fc800078e0202 */
[----:B----4-:R-:W-:Y:S01]  /*0ba0*/  FMUL R25, R25, R0 ;  /* 0x0000000019197220 */ /* 0x010fe20000400000 */
[----:B--2---:R-:W-:-:S04]  /*0bb0*/  FMUL R18, R12, R17 ;  /* 0x000000110c127220 */ /* 0x004fc80000400000 */
[----:B---3--:R-:W-:-:S04]  /*0bc0*/  FFMA R13, R19, R14, R18 ;  /* 0x0000000e130d7223 */ /* 0x008fc80000000012 */
[----:B------:R-:W-:-:S04]  /*0bd0*/  FFMA R13, R16, R21, R13 ;  /* 0x00000015100d7223 */ /* 0x000fc8000000000d */
[-C--:B------:R-:W-:Y:S01]  /*0be0*/  FFMA R19, -R14, R13.reuse, R19 ;  /* 0x0000000d0e137223 */ /* 0x080fe20000000113 */
[-C--:B------:R-:W-:Y:S01]  /*0bf0*/  FFMA R9, -R17, R13.reuse, R12 ;  /* 0x0000000d11097223 */ /* 0x080fe2000000010c */
[----:B------:R-:W-:Y:S01]  /*0c00*/  FFMA R15, -R21, R13, R16 ;  /* 0x0000000d150f7223 */ /* 0x000fe20000000110 */
[----:B------:R-:W-:Y:S01]  /*0c10*/  FMUL R8, R13, R6 ;  /* 0x000000060d087220 */ /* 0x000fe20000400000 */
[C---:B------:R-:W-:Y:S01]  /*0c20*/  FMUL R19, R4.reuse, R19 ;  /* 0x0000001304137220 */ /* 0x040fe20000400000 */
[C---:B------:R-:W-:Y:S01]  /*0c30*/  FMUL R6, R4.reuse, R9 ;  /* 0x0000000904067220 */ /* 0x040fe20000400000 */
[----:B------:R-:W-:Y:S02]  /*0c40*/  FMUL R4, R4, R15 ;  /* 0x0000000f04047220 */ /* 0x000fe40000400000 */
[-C--:B------:R-:W-:Y:S01]  /*0c50*/  FFMA R19, R14, R8.reuse, R19 ;  /* 0x000000080e137223 */ /* 0x080fe20000000013 */
[-C--:B------:R-:W-:Y:S01]  /*0c60*/  FFMA R6, R17, R8.reuse, R6 ;  /* 0x0000000811067223 */ /* 0x080fe20000000006 */
[----:B------:R-:W-:-:S02]  /*0c70*/  FFMA R4, R21, R8, R4 ;  /* 0x0000000815047223 */ /* 0x000fc40000000004 */
[-C--:B------:R-:W-:Y:S01]  /*0c80*/  FMUL R5, R19, -R25.reuse ;  /* 0x8000001913057220 */ /* 0x080fe20000400000 */
[-C--:B------:R-:W-:Y:S01]  /*0c90*/  FMUL R7, R6, -R25.reuse ;  /* 0x8000001906077220 */ /* 0x080fe20000400000 */
[----:B------:R-:W-:-:S03]  /*0ca0*/  FMUL R9, R4, -R25 ;  /* 0x8000001904097220 */ /* 0x000fc60000400000 */
[----:B------:R0:W-:Y:S04]  /*0cb0*/  REDG.E.ADD.F32.FTZ.RN.STRONG.GPU desc[UR4][R2.64], R5 ;  /* 0x00000005020079a6 */ /* 0x0001e8000c12f304 */
[----:B------:R0:W-:Y:S04]  /*0cc0*/  REDG.E.ADD.F32.FTZ.RN.STRONG.GPU desc[UR4][R2.64+0x4], R7 ;  /* 0x00000407020079a6 */ /* 0x0001e8000c12f304 */
[----:B------:R0:W-:Y:S01]  /*0cd0*/  REDG.E.ADD.F32.FTZ.RN.STRONG.GPU desc[UR4][R2.64+0x8], R9 ;  /* 0x00000809020079a6 */ /* 0x0001e2000c12f304 */
[----:B------:R-:W-:Y:S05]  /*0ce0*/  @!P0 EXIT ;  /* 0x000000000000894d */ /* 0x000fea0003800000 */
[----:B0-----:R-:W0:Y:S01]  /*0cf0*/  LDC.64 R2, c[0x0][0x408] ;  /* 0x00010200ff027b82 */ /* 0x001e220000000a00 */
[-C--:B------:R-:W-:Y:S01]  /*0d00*/  FMUL R5, R19, R25.reuse ;  /* 0x0000001913057220 */ /* 0x080fe20000400000 */
[----:B------:R-:W-:Y:S01]  /*0d10*/  FMUL R7, R4, R25 ;  /* 0x0000001904077220 */ /* 0x000fe20000400000 */
[----:B0-----:R-:W-:-:S04]  /*0d20*/  IMAD.WIDE R10, R10, 0x4, R2 ;  /* 0x000000040a0a7825 */ /* 0x001fc800078e0202 */
[----:B------:R-:W-:Y:S01]  /*0d30*/  FMUL R3, R6, R25 ;  /* 0x0000001906037220 */ /* 0x000fe20000400000 */
[----:B------:R-:W-:Y:S04]  /*0d40*/  STG.E desc[UR4][R10.64], R5 ;  /* 0x000000050a007986 */ /* 0x000fe8000c101904 */
[----:B------:R-:W-:Y:S04]  /*0d50*/  STG.E desc[UR4][R10.64+0x4], R3 ;  /* 0x000004030a007986 */ /* 0x000fe8000c101904 */
[----:B------:R-:W-:Y:S01]  /*0d60*/  STG.E desc[UR4][R10.64+0x8], R7 ;  /* 0x000008070a007986 */ /* 0x000fe2000c101904 */
[----:B------:R-:W-:Y:S05]  /*0d70*/  EXIT ;  /* 0x000000000000794d */ /* 0x000fea0003800000 */
.L_x_2:
[----:B------:R-:W-:-:S00]  /*0d80*/  BRA `(.L_x_2) ;  /* 0xfffffffc00fc7947 */ /* 0x000fc0000383ffff */
[----:B------:R-:W-:-:S00]  /*0d90*/  NOP ;  /* 0x0000000000007918 */ /* 0x000fc00000000000 */
        /* <DEDUP_REMOVED lines=14> */
.L_x_11:


//--------------------- .nv.shared.reserved.0     --------------------------
	.section	.nv.shared.reserved.0,"aw",@nobits
	.weak		__nv_reservedSMEM_offset_0_alias
	.size		__nv_reservedSMEM_offset_0_alias, 0, 64
	.other		__nv_reservedSMEM_offset_0_alias,@"STO_CUDA_RESERVED_SHARED STV_DEFAULT"
__nv_reservedSMEM_offset_0_alias:
	.zero		0
	.zero		64


//--------------------- .nv.constant0._Z29compute_stacey_elastic_kernelPKfPfiiPKiS3_S3_S3_S3_S3_S3_S0_S0_S0_S3_S0_S0_iS1_ --------------------------
	.section	.nv.constant0._Z29compute_stacey_elastic_kernelPKfPfiiPKiS3_S3_S3_S3_S3_S3_S0_S0_S0_S3_S0_S0_iS1_,"a",@progbits
	.sectionflags	@""
	.align	4
.nv.constant0._Z29compute_stacey_elastic_kernelPKfPfiiPKiS3_S3_S3_S3_S3_S3_S0_S0_S0_S3_S0_S0_iS1_:
	.zero		1040


//--------------------- SYMBOLS --------------------------

	.type		.nv.reservedSmem.offset0,@object
	.size		.nv.reservedSmem.offset0,0x4
